	.headerflags	@"EF_CUDA_TEXMODE_UNIFIED EF_CUDA_64BIT_ADDRESS EF_CUDA_ACCELERATORS EF_CUDA_SM90 EF_CUDA_VIRTUAL_SM(EF_CUDA_SM90)"
	.elftype	@"ET_EXEC"


//--------------------- .nv.info                  --------------------------
	.section	.nv.info,"",@"SHT_CUDA_INFO"
	.align	4


	//----- nvinfo : EIATTR_REGCOUNT
	.align		4
        /*0000*/ 	.byte	0x04, 0x2f
        /*0002*/ 	.short	(.L_3 - .L_2)
	.align		4
.L_2:
        /*0004*/ 	.word	index@(triton_poi_fused__native_batch_norm_legit_no_training_relu_0)
        /*0008*/ 	.word	0x00000013


	//----- nvinfo : EIATTR_MIN_STACK_SIZE
	.align		4
.L_3:
        /*000c*/ 	.byte	0x04, 0x12
        /*000e*/ 	.short	(.L_5 - .L_4)
	.align		4
.L_4:
        /*0010*/ 	.word	index@(triton_poi_fused__native_batch_norm_legit_no_training_relu_0)
        /*0014*/ 	.word	0x00000000


	//----- nvinfo : EIATTR_FRAME_SIZE
	.align		4
.L_5:
        /*0018*/ 	.byte	0x04, 0x11
        /*001a*/ 	.short	(.L_7 - .L_6)
	.align		4
.L_6:
        /*001c*/ 	.word	index@(triton_poi_fused__native_batch_norm_legit_no_training_relu_0)
        /*0020*/ 	.word	0x00000000


	//----- nvinfo : EIATTR_MIN_STACK_SIZE
	.align		4
.L_7:
        /*0024*/ 	.byte	0x04, 0x12
        /*0026*/ 	.short	(.L_9 - .L_8)
	.align		4
.L_8:
        /*0028*/ 	.word	index@(triton_poi_fused__native_batch_norm_legit_no_training_relu_0)
        /*002c*/ 	.word	0x00000000
.L_9:


//--------------------- .nv.info.triton_poi_fused__native_batch_norm_legit_no_training_relu_0 --------------------------
	.section	.nv.info.triton_poi_fused__native_batch_norm_legit_no_training_relu_0,"",@"SHT_CUDA_INFO"
	.sectionflags	@""
	.align	4


	//----- nvinfo : EIATTR_CUDA_API_VERSION
	.align		4
        /*0000*/ 	.byte	0x04, 0x37
        /*0002*/ 	.short	(.L_11 - .L_10)
.L_10:
        /*0004*/ 	.word	0x0000007c


	//----- nvinfo : EIATTR_KPARAM_INFO
	.align		4
.L_11:
        /*0008*/ 	.byte	0x04, 0x17
        /*000a*/ 	.short	(.L_13 - .L_12)
.L_12:
        /*000c*/ 	.word	0x00000000
        /*0010*/ 	.short	0x0006
        /*0012*/ 	.short	0x0030
        /*0014*/ 	.byte	0x00, 0xf0, 0x11, 0x00


	//----- nvinfo : EIATTR_KPARAM_INFO
	.align		4
.L_13:
        /*0018*/ 	.byte	0x04, 0x17
        /*001a*/ 	.short	(.L_15 - .L_14)
.L_14:
        /*001c*/ 	.word	0x00000000
        /*0020*/ 	.short	0x0005
        /*0022*/ 	.short	0x0028
        /*0024*/ 	.byte	0x00, 0xf4, 0x21, 0x00


	//----- nvinfo : EIATTR_KPARAM_INFO
	.align		4
.L_15:
        /*0028*/ 	.byte	0x04, 0x17
        /*002a*/ 	.short	(.L_17 - .L_16)
.L_16:
        /*002c*/ 	.word	0x00000000
        /*0030*/ 	.short	0x0004
        /*0032*/ 	.short	0x0020
        /*0034*/ 	.byte	0x00, 0xf4, 0x21, 0x00


	//----- nvinfo : EIATTR_KPARAM_INFO
	.align		4
.L_17:
        /*0038*/ 	.byte	0x04, 0x17
        /*003a*/ 	.short	(.L_19 - .L_18)
.L_18:
        /*003c*/ 	.word	0x00000000
        /*0040*/ 	.short	0x0003
        /*0042*/ 	.short	0x0018
        /*0044*/ 	.byte	0x00, 0xf4, 0x21, 0x00


	//----- nvinfo : EIATTR_KPARAM_INFO
	.align		4
.L_19:
        /*0048*/ 	.byte	0x04, 0x17
        /*004a*/ 	.short	(.L_21 - .L_20)
.L_20:
        /*004c*/ 	.word	0x00000000
        /*0050*/ 	.short	0x0002
        /*0052*/ 	.short	0x0010
        /*0054*/ 	.byte	0x00, 0xf4, 0x21, 0x00


	//----- nvinfo : EIATTR_KPARAM_INFO
	.align		4
.L_21:
        /*0058*/ 	.byte	0x04, 0x17
        /*005a*/ 	.short	(.L_23 - .L_22)
.L_22:
        /*005c*/ 	.word	0x00000000
        /*0060*/ 	.short	0x0001
        /*0062*/ 	.short	0x0008
        /*0064*/ 	.byte	0x00, 0xf4, 0x21, 0x00


	//----- nvinfo : EIATTR_KPARAM_INFO
	.align		4
.L_23:
        /*0068*/ 	.byte	0x04, 0x17
        /*006a*/ 	.short	(.L_25 - .L_24)
.L_24:
        /*006c*/ 	.word	0x00000000
        /*0070*/ 	.short	0x0000
        /*0072*/ 	.short	0x0000
        /*0074*/ 	.byte	0x00, 0xf4, 0x21, 0x00


	//----- nvinfo : EIATTR_SPARSE_MMA_MASK
	.align		4
.L_25:
        /*0078*/ 	.byte	0x03, 0x50
        /*007a*/ 	.short	0x0000


	//----- nvinfo : EIATTR_MAXREG_COUNT
	.align		4
        /*007c*/ 	.byte	0x03, 0x1b
        /*007e*/ 	.short	0x00ff


	//----- nvinfo : EIATTR_EXIT_INSTR_OFFSETS
	.align		4
        /*0080*/ 	.byte	0x04, 0x1c
        /*0082*/ 	.short	(.L_27 - .L_26)


	//   ....[0]....
.L_26:
        /*0084*/ 	.word	0x00000400


	//----- nvinfo : EIATTR_REQNTID
	.align		4
.L_27:
        /*0088*/ 	.byte	0x04, 0x10
        /*008a*/ 	.short	(.L_29 - .L_28)
.L_28:
        /*008c*/ 	.word	0x00000080
        /*0090*/ 	.word	0x00000001
        /*0094*/ 	.word	0x00000001


	//----- nvinfo : EIATTR_CBANK_PARAM_SIZE
	.align		4
.L_29:
        /*0098*/ 	.byte	0x03, 0x19
        /*009a*/ 	.short	0x0034


	//----- nvinfo : EIATTR_PARAM_CBANK
	.align		4
        /*009c*/ 	.byte	0x04, 0x0a
        /*009e*/ 	.short	(.L_31 - .L_30)
	.align		4
.L_30:
        /*00a0*/ 	.word	index@(.nv.constant0.triton_poi_fused__native_batch_norm_legit_no_training_relu_0)
        /*00a4*/ 	.short	0x0210
        /*00a6*/ 	.short	0x0034


	//----- nvinfo : EIATTR_SW_WAR
	.align		4
.L_31:
        /*00a8*/ 	.byte	0x04, 0x36
        /*00aa*/ 	.short	(.L_33 - .L_32)
.L_32:
        /*00ac*/ 	.word	0x00000008
.L_33:


//--------------------- .nv.callgraph             --------------------------
	.section	.nv.callgraph,"",@"SHT_CUDA_CALLGRAPH"
	.align	4
	.sectionentsize	8
	.align		4
        /*0000*/ 	.word	0x00000000
	.align		4
        /*0004*/ 	.word	0xffffffff
	.align		4
        /*0008*/ 	.word	0x00000000
	.align		4
        /*000c*/ 	.word	0xfffffffe
	.align		4
        /*0010*/ 	.word	0x00000000
	.align		4
        /*0014*/ 	.word	0xfffffffd
	.align		4
        /*0018*/ 	.word	0x00000000
	.align		4
        /*001c*/ 	.word	0xfffffffc


//--------------------- .nv.constant4             --------------------------
	.section	.nv.constant4,"a",@progbits
	.align	8
	.align		8
.nv.constant4:
        /*0000*/ 	.dword	_$_str
	.align		8
        /*0008*/ 	.dword	_$_str_$_2


//--------------------- .text.triton_poi_fused__native_batch_norm_legit_no_training_relu_0 --------------------------
	.section	.text.triton_poi_fused__native_batch_norm_legit_no_training_relu_0,"ax",@progbits
	.align	128
        .global         triton_poi_fused__native_batch_norm_legit_no_training_relu_0
        .type           triton_poi_fused__native_batch_norm_legit_no_training_relu_0,@function
        .size           triton_poi_fused__native_batch_norm_legit_no_training_relu_0,(.L_x_1 - triton_poi_fused__native_batch_norm_legit_no_training_relu_0)
        .other          triton_poi_fused__native_batch_norm_legit_no_training_relu_0,@"STO_CUDA_ENTRY STV_DEFAULT"
triton_poi_fused__native_batch_norm_legit_no_training_relu_0:
.text.triton_poi_fused__native_batch_norm_legit_no_training_relu_0:
[----:B------:R-:W-:Y:S01]  /*0000*/  LDC R1, c[0x0][0x28] ;  /* 0x00000a00ff017b82 */ /* 0x000fe20000000800 */
[----:B------:R-:W1:Y:S07]  /*0010*/  S2R R0, SR_TID.X ;  /* 0x0000000000007919 */ /* 0x000e6e0000002100 */
[----:B------:R-:W2:Y:S01]  /*0020*/  LDC.64 R10, c[0x0][0x220] ;  /* 0x00008800ff0a7b82 */ /* 0x000ea20000000a00 */
[----:B------:R-:W-:Y:S01]  /*0030*/  ULDC.64 UR4, c[0x0][0x208] ;  /* 0x0000820000047ab9 */ /* 0x000fe20000000a00 */
[----:B------:R-:W3:Y:S06]  /*0040*/  S2R R5, SR_CTAID.X ;  /* 0x0000000000057919 */ /* 0x000eec0000002500 */
[----:B------:R-:W4:Y:S08]  /*0050*/  LDC.64 R8, c[0x0][0x218] ;  /* 0x00008600ff087b82 */ /* 0x000f300000000a00 */
[----:B------:R-:W5:Y:S08]  /*0060*/  LDC.64 R14, c[0x0][0x230] ;  /* 0x00008c00ff0e7b82 */ /* 0x000f700000000a00 */
[----:B------:R-:W4:Y:S01]  /*0070*/  LDC.64 R12, c[0x0][0x228] ;  /* 0x00008a00ff0c7b82 */ /* 0x000f220000000a00 */
[----:B-1----:R-:W-:-:S02]  /*0080*/  SHF.L.U32 R0, R0, 0x2, RZ ;  /* 0x0000000200007819 */ /* 0x002fc400000006ff */
[----:B---3--:R-:W-:Y:S02]  /*0090*/  SHF.R.S32.HI R3, RZ, 0x16, R5 ;  /* 0x00000016ff037819 */ /* 0x008fe40000011405 */
[----:B------:R-:W-:Y:S02]  /*00a0*/  LOP3.LUT R0, R0, 0x1fc, RZ, 0xc0, !PT ;  /* 0x000001fc00007812 */ /* 0x000fe400078ec0ff */
[----:B------:R-:W-:Y:S02]  /*00b0*/  SGXT R3, R3, 0x1 ;  /* 0x000000010303781a */ /* 0x000fe40000000200 */
[----:B------:R-:W-:Y:S02]  /*00c0*/  LEA R0, R5, R0, 0x9 ;  /* 0x0000000005007211 */ /* 0x000fe400078e48ff */
[----:B------:R-:W1:Y:S02]  /*00d0*/  LDC.64 R4, c[0x0][0x210] ;  /* 0x00008400ff047b82 */ /* 0x000e640000000a00 */
[----:B------:R-:W-:-:S04]  /*00e0*/  LEA.HI R3, R3, R0, RZ, 0x6 ;  /* 0x0000000003037211 */ /* 0x000fc800078f30ff */
[--C-:B------:R-:W-:Y:S02]  /*00f0*/  SHF.R.S32.HI R2, RZ, 0x6, R3.reuse ;  /* 0x00000006ff027819 */ /* 0x100fe40000011403 */
[----:B------:R-:W-:-:S04]  /*0100*/  SHF.R.S32.HI R3, RZ, 0x1f, R3 ;  /* 0x0000001fff037819 */ /* 0x000fc80000011403 */
[----:B------:R-:W-:-:S04]  /*0110*/  LEA.HI R3, R3, R2, RZ, 0x8 ;  /* 0x0000000203037211 */ /* 0x000fc800078f40ff */
[----:B------:R-:W-:-:S04]  /*0120*/  LOP3.LUT R3, R3, 0xffffff00, RZ, 0xc0, !PT ;  /* 0xffffff0003037812 */ /* 0x000fc800078ec0ff */
[----:B------:R-:W-:-:S05]  /*0130*/  IADD3 R3, R2, -R3, RZ ;  /* 0x8000000302037210 */ /* 0x000fca0007ffe0ff */
[----:B--2---:R-:W-:-:S06]  /*0140*/  IMAD.WIDE R10, R3, 0x4, R10 ;  /* 0x00000004030a7825 */ /* 0x004fcc00078e020a */
[----:B------:R-:W2:Y:S01]  /*0150*/  LDG.E.EL R10, desc[UR4][R10.64] ;  /* 0x000000040a0a7981 */ /* 0x000ea2000c2e1900 */
[----:B-1----:R-:W-:-:S04]  /*0160*/  IMAD.WIDE R4, R0, 0x4, R4 ;  /* 0x0000000400047825 */ /* 0x002fc800078e0204 */
[C---:B----4-:R-:W-:Y:S02]  /*0170*/  IMAD.WIDE R8, R3.reuse, 0x4, R8 ;  /* 0x0000000403087825 */ /* 0x050fe400078e0208 */
[----:B------:R-:W3:Y:S02]  /*0180*/  LDG.E.128 R4, desc[UR4][R4.64] ;  /* 0x0000000404047981 */ /* 0x000ee4000c1e1d00 */
[C---:B-----5:R-:W-:Y:S02]  /*0190*/  IMAD.WIDE R14, R3.reuse, 0x4, R14 ;  /* 0x00000004030e7825 */ /* 0x060fe400078e020e */
[----:B------:R1:W3:Y:S02]  /*01a0*/  LDG.E.EL R2, desc[UR4][R8.64] ;  /* 0x0000000408027981 */ /* 0x0002e4000c2e1900 */
[----:B0-----:R-:W-:Y:S02]  /*01b0*/  IMAD.WIDE R12, R3, 0x4, R12 ;  /* 0x00000004030c7825 */ /* 0x001fe400078e020c */
[----:B------:R-:W4:Y:S04]  /*01c0*/  LDG.E.EL R14, desc[UR4][R14.64] ;  /* 0x000000040e0e7981 */ /* 0x000f28000c2e1900 */
[----:B------:R0:W4:Y:S01]  /*01d0*/  LDG.E.EL R3, desc[UR4][R12.64] ;  /* 0x000000040c037981 */ /* 0x000122000c2e1900 */
[----:B------:R-:W-:Y:S01]  /*01e0*/  HFMA2.MMA R16, -RZ, RZ, 1.625, 0 ;  /* 0x3e800000ff107435 */ /* 0x000fe200000001ff */
[----:B-1----:R-:W1:Y:S02]  /*01f0*/  LDC.64 R8, c[0x0][0x238] ;  /* 0x00008e00ff087b82 */ /* 0x002e640000000a00 */
[----:B-1----:R-:W-:-:S04]  /*0200*/  IMAD.WIDE R8, R0, 0x4, R8 ;  /* 0x0000000400087825 */ /* 0x002fc800078e0208 */
[----:B--2---:R-:W-:-:S04]  /*0210*/  FADD R10, R10, 9.9999997473787516356e-06 ;  /* 0x3727c5ac0a0a7421 */ /* 0x004fc80000000000 */
[----:B------:R-:W1:Y:S02]  /*0220*/  MUFU.SQRT R11, R10 ;  /* 0x0000000a000b7308 */ /* 0x000e640000002000 */
[C---:B-1----:R-:W-:Y:S02]  /*0230*/  FSETP.GT.AND P0, PT, R11.reuse, 8.50705917302346158658e+37, PT ;  /* 0x7e8000000b00780b */ /* 0x042fe40003f04000 */
[----:B------:R-:W-:-:S11]  /*0240*/  FSETP.GEU.AND P1, PT, R11, 1.175494350822287508e-38, PT ;  /* 0x008000000b00780b */ /* 0x000fd60003f2e000 */
[----:B------:R-:W-:-:S04]  /*0250*/  @P0 FMUL R11, R11, 0.25 ;  /* 0x3e8000000b0b0820 */ /* 0x000fc80000400000 */
[----:B------:R-:W-:-:S06]  /*0260*/  @!P1 FMUL R11, R11, 16777216 ;  /* 0x4b8000000b0b9820 */ /* 0x000fcc0000400000 */
[----:B------:R-:W1:Y:S01]  /*0270*/  MUFU.RCP R11, R11 ;  /* 0x0000000b000b7308 */ /* 0x000e620000001000 */
[----:B0-----:R-:W-:Y:S01]  /*0280*/  FSEL R12, R16, 1, P0 ;  /* 0x3f800000100c7808 */ /* 0x001fe20000000000 */
[----:B---3--:R-:W-:-:S04]  /*0290*/  FADD R13, R4, -R2 ;  /* 0x80000002040d7221 */ /* 0x008fc80000000000 */
[----:B------:R-:W-:Y:S01]  /*02a0*/  @!P1 FMUL R12, R12, 16777216 ;  /* 0x4b8000000c0c9820 */ /* 0x000fe20000400000 */
[--C-:B------:R-:W-:Y:S01]  /*02b0*/  FADD R5, R5, -R2.reuse ;  /* 0x8000000205057221 */ /* 0x100fe20000000000 */
[--C-:B------:R-:W-:Y:S01]  /*02c0*/  FADD R15, R6, -R2.reuse ;  /* 0x80000002060f7221 */ /* 0x100fe20000000000 */
[----:B------:R-:W-:Y:S01]  /*02d0*/  FADD R7, R7, -R2 ;  /* 0x8000000207077221 */ /* 0x000fe20000000000 */
[----:B-1----:R-:W-:-:S04]  /*02e0*/  FMUL R12, R11, R12 ;  /* 0x0000000c0b0c7220 */ /* 0x002fc80000400000 */
[C---:B------:R-:W-:Y:S01]  /*02f0*/  FMUL R13, R12.reuse, R13 ;  /* 0x0000000d0c0d7220 */ /* 0x040fe20000400000 */
[C---:B------:R-:W-:Y:S01]  /*0300*/  FMUL R5, R12.reuse, R5 ;  /* 0x000000050c057220 */ /* 0x040fe20000400000 */
[C---:B------:R-:W-:Y:S01]  /*0310*/  FMUL R15, R12.reuse, R15 ;  /* 0x0000000f0c0f7220 */ /* 0x040fe20000400000 */
[----:B------:R-:W-:Y:S01]  /*0320*/  FMUL R7, R12, R7 ;  /* 0x000000070c077220 */ /* 0x000fe20000400000 */
[C-C-:B----4-:R-:W-:Y:S01]  /*0330*/  FFMA R13, R3.reuse, R13, R14.reuse ;  /* 0x0000000d030d7223 */ /* 0x150fe2000000000e */
[C-C-:B------:R-:W-:Y:S01]  /*0340*/  FFMA R5, R3.reuse, R5, R14.reuse ;  /* 0x0000000503057223 */ /* 0x140fe2000000000e */
[C-C-:B------:R-:W-:Y:S01]  /*0350*/  FFMA R15, R3.reuse, R15, R14.reuse ;  /* 0x0000000f030f7223 */ /* 0x140fe2000000000e */
[----:B------:R-:W-:Y:S02]  /*0360*/  FFMA R7, R3, R7, R14 ;  /* 0x0000000703077223 */ /* 0x000fe4000000000e */
[----:B------:R-:W-:Y:S02]  /*0370*/  FSETP.GEU.AND P3, PT, R13, RZ, PT ;  /* 0x000000ff0d00720b */ /* 0x000fe40003f6e000 */
[----:B------:R-:W-:-:S02]  /*0380*/  FSETP.GEU.AND P2, PT, R5, RZ, PT ;  /* 0x000000ff0500720b */ /* 0x000fc40003f4e000 */
[----:B------:R-:W-:Y:S02]  /*0390*/  FSETP.GEU.AND P1, PT, R15, RZ, PT ;  /* 0x000000ff0f00720b */ /* 0x000fe40003f2e000 */
[----:B------:R-:W-:Y:S02]  /*03a0*/  FSETP.GEU.AND P0, PT, R7, RZ, PT ;  /* 0x000000ff0700720b */ /* 0x000fe40003f0e000 */
[----:B------:R-:W-:Y:S02]  /*03b0*/  SEL R4, R13, RZ, P3 ;  /* 0x000000ff0d047207 */ /* 0x000fe40001800000 */
[----:B------:R-:W-:Y:S02]  /*03c0*/  SEL R5, R5, RZ, P2 ;  /* 0x000000ff05057207 */ /* 0x000fe40001000000 */
[----:B------:R-:W-:Y:S02]  /*03d0*/  SEL R6, R15, RZ, P1 ;  /* 0x000000ff0f067207 */ /* 0x000fe40000800000 */
[----:B------:R-:W-:-:S05]  /*03e0*/  SEL R7, R7, RZ, P0 ;  /* 0x000000ff07077207 */ /* 0x000fca0000000000 */
[----:B------:R-:W-:Y:S01]  /*03f0*/  STG.E.128 desc[UR4][R8.64], R4 ;  /* 0x0000000408007986 */ /* 0x000fe2000c101d04 */
[----:B------:R-:W-:Y:S05]  /*0400*/  EXIT ;  /* 0x000000000000794d */ /* 0x000fea0003800000 */
.L_x_0:
[----:B------:R-:W-:-:S00]  /*0410*/  BRA `(.L_x_0) ;  /* 0xfffffffc00fc7947 */ /* 0x000fc0000383ffff */
[----:B------:R-:W-:-:S00]  /*0420*/  NOP ;  /* 0x0000000000007918 */ /* 0x000fc00000000000 */
        /* <DEDUP_REMOVED lines=13> */
.L_x_1:


//--------------------- .nv.global.init           --------------------------
	.section	.nv.global.init,"aw",@progbits
.nv.global.init:
	.type		_$_str,@object
	.size		_$_str,(_$_str_$_2 - _$_str)
_$_str:
        /*0000*/ 	.byte	0x5f, 0x5f, 0x43, 0x55, 0x44, 0x41, 0x5f, 0x46, 0x54, 0x5a, 0x00
	.type		_$_str_$_2,@object
	.size		_$_str_$_2,(.L_1 - _$_str_$_2)
_$_str_$_2:
        /*000b*/ 	.byte	0x5f, 0x5f, 0x43, 0x55, 0x44, 0x41, 0x5f, 0x50, 0x52, 0x45, 0x43, 0x5f, 0x53, 0x51, 0x52, 0x54
        /*001b*/ 	.byte	0x00
.L_1:


//--------------------- .nv.constant0.triton_poi_fused__native_batch_norm_legit_no_training_relu_0 --------------------------
	.section	.nv.constant0.triton_poi_fused__native_batch_norm_legit_no_training_relu_0,"a",@progbits
	.sectionflags	@""
	.align	4
.nv.constant0.triton_poi_fused__native_batch_norm_legit_no_training_relu_0:
	.zero		580
